	.headerflags	@"EF_CUDA_TEXMODE_UNIFIED EF_CUDA_64BIT_ADDRESS EF_CUDA_ACCELERATORS EF_CUDA_SM90 EF_CUDA_VIRTUAL_SM(EF_CUDA_SM90)"
	.elftype	@"ET_EXEC"


//--------------------- .nv.info                  --------------------------
	.section	.nv.info,"",@"SHT_CUDA_INFO"
	.align	4


	//----- nvinfo : EIATTR_REGCOUNT
	.align		4
        /*0000*/ 	.byte	0x04, 0x2f
        /*0002*/ 	.short	(.L_1 - .L_0)
	.align		4
.L_0:
        /*0004*/ 	.word	index@(triton_mm)
        /*0008*/ 	.word	0x00000036


	//----- nvinfo : EIATTR_MIN_STACK_SIZE
	.align		4
.L_1:
        /*000c*/ 	.byte	0x04, 0x12
        /*000e*/ 	.short	(.L_3 - .L_2)
	.align		4
.L_2:
        /*0010*/ 	.word	index@(triton_mm)
        /*0014*/ 	.word	0x00000000


	//----- nvinfo : EIATTR_FRAME_SIZE
	.align		4
.L_3:
        /*0018*/ 	.byte	0x04, 0x11
        /*001a*/ 	.short	(.L_5 - .L_4)
	.align		4
.L_4:
        /*001c*/ 	.word	index@(triton_mm)
        /*0020*/ 	.word	0x00000000


	//----- nvinfo : EIATTR_MIN_STACK_SIZE
	.align		4
.L_5:
        /*0024*/ 	.byte	0x04, 0x12
        /*0026*/ 	.short	(.L_7 - .L_6)
	.align		4
.L_6:
        /*0028*/ 	.word	index@(triton_mm)
        /*002c*/ 	.word	0x00000000
.L_7:


//--------------------- .nv.info.triton_mm        --------------------------
	.section	.nv.info.triton_mm,"",@"SHT_CUDA_INFO"
	.sectionflags	@""
	.align	4


	//----- nvinfo : EIATTR_CUDA_API_VERSION
	.align		4
        /*0000*/ 	.byte	0x04, 0x37
        /*0002*/ 	.short	(.L_9 - .L_8)
.L_8:
        /*0004*/ 	.word	0x0000007c


	//----- nvinfo : EIATTR_KPARAM_INFO
	.align		4
.L_9:
        /*0008*/ 	.byte	0x04, 0x17
        /*000a*/ 	.short	(.L_11 - .L_10)
.L_10:
        /*000c*/ 	.word	0x00000000
        /*0010*/ 	.short	0x0003
        /*0012*/ 	.short	0x0018
        /*0014*/ 	.byte	0x00, 0xf0, 0x21, 0x00


	//----- nvinfo : EIATTR_KPARAM_INFO
	.align		4
.L_11:
        /*0018*/ 	.byte	0x04, 0x17
        /*001a*/ 	.short	(.L_13 - .L_12)
.L_12:
        /*001c*/ 	.word	0x00000000
        /*0020*/ 	.short	0x0002
        /*0022*/ 	.short	0x0010
        /*0024*/ 	.byte	0x00, 0xf0, 0x21, 0x00


	//----- nvinfo : EIATTR_KPARAM_INFO
	.align		4
.L_13:
        /*0028*/ 	.byte	0x04, 0x17
        /*002a*/ 	.short	(.L_15 - .L_14)
.L_14:
        /*002c*/ 	.word	0x00000000
        /*0030*/ 	.short	0x0001
        /*0032*/ 	.short	0x0008
        /*0034*/ 	.byte	0x00, 0xf0, 0x21, 0x00


	//----- nvinfo : EIATTR_KPARAM_INFO
	.align		4
.L_15:
        /*0038*/ 	.byte	0x04, 0x17
        /*003a*/ 	.short	(.L_17 - .L_16)
.L_16:
        /*003c*/ 	.word	0x00000000
        /*0040*/ 	.short	0x0000
        /*0042*/ 	.short	0x0000
        /*0044*/ 	.byte	0x00, 0xf0, 0x21, 0x00


	//----- nvinfo : EIATTR_SPARSE_MMA_MASK
	.align		4
.L_17:
        /*0048*/ 	.byte	0x03, 0x50
        /*004a*/ 	.short	0x0000


	//----- nvinfo : EIATTR_MAXREG_COUNT
	.align		4
        /*004c*/ 	.byte	0x03, 0x1b
        /*004e*/ 	.short	0x00ff


	//----- nvinfo : EIATTR_EXIT_INSTR_OFFSETS
	.align		4
        /*0050*/ 	.byte	0x04, 0x1c
        /*0052*/ 	.short	(.L_19 - .L_18)


	//   ....[0]....
.L_18:
        /*0054*/ 	.word	0x00001770


	//   ....[1]....
        /*0058*/ 	.word	0x00001790


	//----- nvinfo : EIATTR_MAX_THREADS
	.align		4
.L_19:
        /*005c*/ 	.byte	0x04, 0x05
        /*005e*/ 	.short	(.L_21 - .L_20)
.L_20:
        /*0060*/ 	.word	0x00000040
        /*0064*/ 	.word	0x00000001
        /*0068*/ 	.word	0x00000001


	//----- nvinfo : EIATTR_CBANK_PARAM_SIZE
	.align		4
.L_21:
        /*006c*/ 	.byte	0x03, 0x19
        /*006e*/ 	.short	0x0020


	//----- nvinfo : EIATTR_PARAM_CBANK
	.align		4
        /*0070*/ 	.byte	0x04, 0x0a
        /*0072*/ 	.short	(.L_23 - .L_22)
	.align		4
.L_22:
        /*0074*/ 	.word	index@(.nv.constant0.triton_mm)
        /*0078*/ 	.short	0x0210
        /*007a*/ 	.short	0x0020


	//----- nvinfo : EIATTR_SW_WAR
	.align		4
.L_23:
        /*007c*/ 	.byte	0x04, 0x36
        /*007e*/ 	.short	(.L_25 - .L_24)
.L_24:
        /*0080*/ 	.word	0x00000008
.L_25:


//--------------------- .nv.callgraph             --------------------------
	.section	.nv.callgraph,"",@"SHT_CUDA_CALLGRAPH"
	.align	4
	.sectionentsize	8
	.align		4
        /*0000*/ 	.word	0x00000000
	.align		4
        /*0004*/ 	.word	0xffffffff
	.align		4
        /*0008*/ 	.word	0x00000000
	.align		4
        /*000c*/ 	.word	0xfffffffe
	.align		4
        /*0010*/ 	.word	0x00000000
	.align		4
        /*0014*/ 	.word	0xfffffffd
	.align		4
        /*0018*/ 	.word	0x00000000
	.align		4
        /*001c*/ 	.word	0xfffffffc


//--------------------- .text.triton_mm           --------------------------
	.section	.text.triton_mm,"ax",@progbits
	.sectionflags	@"SHF_BARRIERS=1"
	.align	128
        .global         triton_mm
        .type           triton_mm,@function
        .size           triton_mm,(.L_x_2 - triton_mm)
        .other          triton_mm,@"STO_CUDA_ENTRY STV_DEFAULT"
triton_mm:
.text.triton_mm:
[----:B------:R-:W0:Y:S02]  /*0000*/  LDC R1, c[0x0][0x28] ;  /* 0x00000a00ff017b82 */ /* 0x000e240000000800 */
[----:B------:R-:W1:Y:S01]  /*0010*/  S2R R9, SR_CTAID.X ;  /* 0x0000000000097919 */ /* 0x000e620000002500 */
[----:B------:R-:W-:Y:S01]  /*0020*/  IMAD.MOV.U32 R5, RZ, RZ, -0x8 ;  /* 0xfffffff8ff057424 */ /* 0x000fe200078e00ff */
[----:B------:R-:W2:Y:S01]  /*0030*/  S2UR UR5, SR_CgaCtaId ;  /* 0x00000000000579c3 */ /* 0x000ea20000008800 */
[----:B------:R-:W-:Y:S01]  /*0040*/  UMOV UR4, 0x400 ;  /* 0x0000040000047882 */ /* 0x000fe20000000000 */
[----:B------:R-:W-:Y:S02]  /*0050*/  CS2R R32, SRZ ;  /* 0x0000000000207805 */ /* 0x000fe4000001ff00 */
[----:B------:R-:W-:Y:S01]  /*0060*/  CS2R R34, SRZ ;  /* 0x0000000000227805 */ /* 0x000fe2000001ff00 */
[----:B------:R-:W-:Y:S01]  /*0070*/  ULDC.64 UR6, c[0x0][0x208] ;  /* 0x0000820000067ab9 */ /* 0x000fe20000000a00 */
[----:B--2---:R-:W-:-:S04]  /*0080*/  UPRMT UR4, UR5, 0x654, UR4 ;  /* 0x0000065405047896 */ /* 0x004fc80008000004 */
[----:B------:R-:W-:Y:S01]  /*0090*/  UIADD3 UR5, UR4, 0x400, URZ ;  /* 0x0000040004057890 */ /* 0x000fe2000fffe03f */
[----:B-1----:R-:W-:-:S05]  /*00a0*/  IMAD.HI R0, R9, 0x2aaaaaab, RZ ;  /* 0x2aaaaaab09007827 */ /* 0x002fca00078e02ff */
[----:B------:R-:W-:-:S04]  /*00b0*/  SHF.R.U32.HI R3, RZ, 0x1f, R0 ;  /* 0x0000001fff037819 */ /* 0x000fc80000011600 */
[----:B------:R-:W-:-:S05]  /*00c0*/  LEA.HI.SX32 R0, R0, R3, 0x19 ;  /* 0x0000000300007211 */ /* 0x000fca00078fcaff */
[C---:B------:R-:W-:Y:S02]  /*00d0*/  IMAD R2, R0.reuse, R5, 0x80 ;  /* 0x0000008000027424 */ /* 0x040fe400078e0205 */
[----:B------:R-:W-:-:S03]  /*00e0*/  IMAD R7, R0, -0x300, R9 ;  /* 0xfffffd0000077824 */ /* 0x000fc600078e0209 */
[----:B------:R-:W-:-:S04]  /*00f0*/  VIMNMX R4, R2, 0x8, PT ;  /* 0x0000000802047848 */ /* 0x000fc80003fe0100 */
[-C--:B------:R-:W-:Y:S02]  /*0100*/  IABS R11, R4.reuse ;  /* 0x00000004000b7213 */ /* 0x080fe40000000000 */
[----:B------:R-:W-:Y:S02]  /*0110*/  IABS R8, R4 ;  /* 0x0000000400087213 */ /* 0x000fe40000000000 */
[----:B------:R-:W1:Y:S08]  /*0120*/  I2F.RP R5, R11 ;  /* 0x0000000b00057306 */ /* 0x000e700000209400 */
[----:B-1----:R-:W1:Y:S02]  /*0130*/  MUFU.RCP R5, R5 ;  /* 0x0000000500057308 */ /* 0x002e640000001000 */
[----:B-1----:R-:W-:Y:S01]  /*0140*/  VIADD R2, R5, 0xffffffe ;  /* 0x0ffffffe05027836 */ /* 0x002fe20000000000 */
[----:B------:R-:W-:-:S02]  /*0150*/  IABS R5, R7 ;  /* 0x0000000700057213 */ /* 0x000fc40000000000 */
[----:B------:R-:W-:-:S03]  /*0160*/  LOP3.LUT R7, R7, R4, RZ, 0x3c, !PT ;  /* 0x0000000407077212 */ /* 0x000fc600078e3cff */
[----:B------:R1:W2:Y:S01]  /*0170*/  F2I.FTZ.U32.TRUNC.NTZ R3, R2 ;  /* 0x0000000200037305 */ /* 0x0002a2000021f000 */
[----:B------:R-:W-:Y:S01]  /*0180*/  ISETP.GE.AND P2, PT, R7, RZ, PT ;  /* 0x000000ff0700720c */ /* 0x000fe20003f46270 */
[----:B-1----:R-:W-:Y:S02]  /*0190*/  IMAD.MOV.U32 R2, RZ, RZ, RZ ;  /* 0x000000ffff027224 */ /* 0x002fe400078e00ff */
[----:B--2---:R-:W-:-:S04]  /*01a0*/  IMAD.MOV R6, RZ, RZ, -R3 ;  /* 0x000000ffff067224 */ /* 0x004fc800078e0a03 */
[----:B------:R-:W-:Y:S01]  /*01b0*/  IMAD R13, R6, R11, RZ ;  /* 0x0000000b060d7224 */ /* 0x000fe200078e02ff */
[----:B------:R-:W-:-:S03]  /*01c0*/  IABS R6, R9 ;  /* 0x0000000900067213 */ /* 0x000fc60000000000 */
[----:B------:R-:W-:-:S04]  /*01d0*/  IMAD.HI.U32 R3, R3, R13, R2 ;  /* 0x0000000d03037227 */ /* 0x000fc800078e0002 */
[----:B------:R-:W-:Y:S02]  /*01e0*/  IMAD.MOV R13, RZ, RZ, -R8 ;  /* 0x000000ffff0d7224 */ /* 0x000fe400078e0a08 */
[----:B------:R-:W-:Y:S02]  /*01f0*/  IMAD.MOV.U32 R8, RZ, RZ, R5 ;  /* 0x000000ffff087224 */ /* 0x000fe400078e0005 */
[----:B------:R-:W-:-:S04]  /*0200*/  IMAD.HI.U32 R2, R3, R6, RZ ;  /* 0x0000000603027227 */ /* 0x000fc800078e00ff */
[----:B------:R-:W-:Y:S02]  /*0210*/  IMAD.HI.U32 R5, R3, R8, RZ ;  /* 0x0000000803057227 */ /* 0x000fe400078e00ff */
[----:B------:R-:W1:Y:S02]  /*0220*/  S2R R3, SR_TID.X ;  /* 0x0000000000037919 */ /* 0x000e640000002100 */
[-C--:B------:R-:W-:Y:S02]  /*0230*/  IMAD R2, R2, R13.reuse, R6 ;  /* 0x0000000d02027224 */ /* 0x080fe400078e0206 */
[----:B------:R-:W-:-:S03]  /*0240*/  IMAD R6, R5, R13, R8 ;  /* 0x0000000d05067224 */ /* 0x000fc600078e0208 */
[C---:B------:R-:W-:Y:S02]  /*0250*/  ISETP.GT.U32.AND P1, PT, R11.reuse, R2, PT ;  /* 0x000000020b00720c */ /* 0x040fe40003f24070 */
[----:B------:R-:W-:-:S11]  /*0260*/  ISETP.GT.U32.AND P0, PT, R11, R6, PT ;  /* 0x000000060b00720c */ /* 0x000fd60003f04070 */
[--C-:B------:R-:W-:Y:S01]  /*0270*/  @!P1 IMAD.IADD R2, R2, 0x1, -R11.reuse ;  /* 0x0000000102029824 */ /* 0x100fe200078e0a0b */
[----:B------:R-:W-:Y:S01]  /*0280*/  ISETP.GE.AND P1, PT, R9, RZ, PT ;  /* 0x000000ff0900720c */ /* 0x000fe20003f26270 */
[----:B------:R-:W-:Y:S02]  /*0290*/  @!P0 IMAD.IADD R6, R6, 0x1, -R11 ;  /* 0x0000000106068824 */ /* 0x000fe400078e0a0b */
[----:B------:R-:W-:Y:S01]  /*02a0*/  @!P0 VIADD R5, R5, 0x1 ;  /* 0x0000000105058836 */ /* 0x000fe20000000000 */
[----:B------:R-:W-:Y:S02]  /*02b0*/  ISETP.GT.U32.AND P4, PT, R11, R2, PT ;  /* 0x000000020b00720c */ /* 0x000fe40003f84070 */
[----:B------:R-:W-:Y:S02]  /*02c0*/  ISETP.GE.U32.AND P3, PT, R6, R11, PT ;  /* 0x0000000b0600720c */ /* 0x000fe40003f66070 */
[----:B------:R-:W-:Y:S02]  /*02d0*/  ISETP.NE.AND P0, PT, R4, RZ, PT ;  /* 0x000000ff0400720c */ /* 0x000fe40003f05270 */
[--C-:B-1----:R-:W-:Y:S01]  /*02e0*/  SHF.R.U32.HI R9, RZ, 0x1, R3.reuse ;  /* 0x00000001ff097819 */ /* 0x102fe20000011603 */
[C---:B------:R-:W-:Y:S01]  /*02f0*/  IMAD.SHL.U32 R8, R3.reuse, 0x8, RZ ;  /* 0x0000000803087824 */ /* 0x040fe200078e00ff */
[----:B------:R-:W-:Y:S01]  /*0300*/  SHF.R.U32.HI R15, RZ, 0x4, R3 ;  /* 0x00000004ff0f7819 */ /* 0x000fe20000011603 */
[----:B------:R-:W-:Y:S01]  /*0310*/  IMAD.SHL.U32 R14, R3, 0x10, RZ ;  /* 0x00000010030e7824 */ /* 0x000fe200078e00ff */
[----:B------:R-:W-:-:S03]  /*0320*/  SGXT.U32 R9, R9, 0x5 ;  /* 0x000000050909781a */ /* 0x000fc60000000000 */
[----:B------:R-:W-:Y:S02]  /*0330*/  @!P4 IMAD.IADD R2, R2, 0x1, -R11 ;  /* 0x000000010202c824 */ /* 0x000fe400078e0a0b */
[----:B------:R-:W-:Y:S02]  /*0340*/  @P3 VIADD R5, R5, 0x1 ;  /* 0x0000000105053836 */ /* 0x000fe40000000000 */
[----:B------:R-:W-:Y:S02]  /*0350*/  @!P1 IMAD.MOV R2, RZ, RZ, -R2 ;  /* 0x000000ffff029224 */ /* 0x000fe400078e0a02 */
[----:B------:R-:W-:Y:S01]  /*0360*/  IMAD.MOV.U32 R6, RZ, RZ, R5 ;  /* 0x000000ffff067224 */ /* 0x000fe200078e0005 */
[----:B------:R-:W-:-:S03]  /*0370*/  LOP3.LUT R5, RZ, R4, RZ, 0x33, !PT ;  /* 0x00000004ff057212 */ /* 0x000fc600078e33ff */
[----:B------:R-:W-:Y:S01]  /*0380*/  @!P2 IMAD.MOV R6, RZ, RZ, -R6 ;  /* 0x000000ffff06a224 */ /* 0x000fe200078e0a06 */
[----:B------:R-:W-:-:S04]  /*0390*/  SEL R7, R5, R2, !P0 ;  /* 0x0000000205077207 */ /* 0x000fc80004000000 */
[----:B------:R-:W-:Y:S01]  /*03a0*/  SEL R5, R5, R6, !P0 ;  /* 0x0000000605057207 */ /* 0x000fe20004000000 */
[----:B------:R-:W-:-:S04]  /*03b0*/  IMAD R7, R0, 0x8, R7 ;  /* 0x0000000800077824 */ /* 0x000fc800078e0207 */
[----:B------:R-:W-:Y:S01]  /*03c0*/  IMAD.SHL.U32 R0, R5, 0x20, RZ ;  /* 0x0000002005007824 */ /* 0x000fe200078e00ff */
[----:B------:R-:W-:Y:S01]  /*03d0*/  SHF.R.S32.HI R11, RZ, 0x1a, R7 ;  /* 0x0000001aff0b7819 */ /* 0x000fe20000011407 */
[----:B------:R-:W-:Y:S02]  /*03e0*/  IMAD.SHL.U32 R2, R7, 0x20, RZ ;  /* 0x0000002007027824 */ /* 0x000fe400078e00ff */
[----:B------:R-:W1:Y:S01]  /*03f0*/  LDC.64 R6, c[0x0][0x218] ;  /* 0x00008600ff067b82 */ /* 0x000e620000000a00 */
[-C--:B------:R-:W-:Y:S02]  /*0400*/  LOP3.LUT R5, R0, R9.reuse, RZ, 0xfc, !PT ;  /* 0x0000000900057212 */ /* 0x080fe400078efcff */
[----:B------:R-:W-:Y:S02]  /*0410*/  SGXT R11, R11, 0x1 ;  /* 0x000000010b0b781a */ /* 0x000fe40000000200 */
[----:B------:R-:W-:Y:S01]  /*0420*/  LOP3.LUT R4, R2, R9, RZ, 0xfc, !PT ;  /* 0x0000000902047212 */ /* 0x000fe200078efcff */
[----:B------:R-:W-:-:S03]  /*0430*/  IMAD.HI R10, R5, 0x2aaaaaab, RZ ;  /* 0x2aaaaaab050a7827 */ /* 0x000fc600078e02ff */
[----:B------:R-:W-:Y:S02]  /*0440*/  LEA.HI R11, R11, R4, RZ, 0xc ;  /* 0x000000040b0b7211 */ /* 0x000fe400078f60ff */
[----:B------:R-:W-:Y:S02]  /*0450*/  SHF.R.U32.HI R13, RZ, 0x1f, R10 ;  /* 0x0000001fff0d7819 */ /* 0x000fe4000001160a */
[----:B------:R-:W-:Y:S02]  /*0460*/  LOP3.LUT R11, R11, 0x3ff000, RZ, 0xc0, !PT ;  /* 0x003ff0000b0b7812 */ /* 0x000fe400078ec0ff */
[----:B------:R-:W-:Y:S02]  /*0470*/  LEA.HI R12, R10, R13, RZ, 0x17 ;  /* 0x0000000d0a0c7211 */ /* 0x000fe400078fb8ff */
[----:B------:R-:W-:Y:S01]  /*0480*/  LOP3.LUT R10, R8, 0x8, RZ, 0xc0, !PT ;  /* 0x00000008080a7812 */ /* 0x000fe200078ec0ff */
[----:B------:R-:W-:Y:S01]  /*0490*/  IMAD.IADD R11, R4, 0x1, -R11 ;  /* 0x00000001040b7824 */ /* 0x000fe200078e0a0b */
[----:B------:R-:W-:Y:S01]  /*04a0*/  LOP3.LUT R8, R8, 0x8, R3, 0x48, !PT ;  /* 0x0000000808087812 */ /* 0x000fe200078e4803 */
[----:B------:R-:W-:Y:S01]  /*04b0*/  IMAD R13, R12, -0xc00, R5 ;  /* 0xfffff4000c0d7824 */ /* 0x000fe200078e0205 */
[----:B------:R-:W-:Y:S01]  /*04c0*/  SHF.R.U32.HI R12, RZ, 0x2, R3 ;  /* 0x00000002ff0c7819 */ /* 0x000fe20000011603 */
[----:B------:R-:W2:Y:S01]  /*04d0*/  LDC.64 R4, c[0x0][0x220] ;  /* 0x00008800ff047b82 */ /* 0x000ea20000000a00 */
[----:B------:R-:W-:-:S02]  /*04e0*/  IMAD R11, R11, 0xc00, R10 ;  /* 0x00000c000b0b7824 */ /* 0x000fc400078e020a */
[----:B------:R-:W-:Y:S01]  /*04f0*/  IMAD R13, R13, 0xc00, R10 ;  /* 0x00000c000d0d7824 */ /* 0x000fe200078e020a */
[----:B------:R-:W-:Y:S01]  /*0500*/  SHF.R.U32.HI R10, RZ, 0x3, R3 ;  /* 0x00000003ff0a7819 */ /* 0x000fe20000011603 */
[----:B-1----:R-:W-:Y:S01]  /*0510*/  IMAD.WIDE R6, R11, 0x2, R6 ;  /* 0x000000020b067825 */ /* 0x002fe200078e0206 */
[----:B------:R-:W-:Y:S02]  /*0520*/  SHF.R.U32.HI R11, RZ, 0x4, R3 ;  /* 0x00000004ff0b7819 */ /* 0x000fe40000011603 */
[----:B------:R-:W-:Y:S01]  /*0530*/  SGXT.U32 R10, R10, 0x1 ;  /* 0x000000010a0a781a */ /* 0x000fe20000000000 */
[----:B------:R-:W-:Y:S01]  /*0540*/  IMAD R46, R9, 0x10, R8 ;  /* 0x00000010092e7824 */ /* 0x000fe200078e0208 */
[----:B------:R-:W-:Y:S01]  /*0550*/  SGXT.U32 R12, R12, 0x1 ;  /* 0x000000010c0c781a */ /* 0x000fe20000000000 */
[----:B------:R-:W-:Y:S01]  /*0560*/  IMAD.MOV.U32 R50, RZ, RZ, R6 ;  /* 0x000000ffff327224 */ /* 0x000fe200078e0006 */
[----:B------:R-:W-:Y:S01]  /*0570*/  SGXT.U32 R11, R11, 0x1 ;  /* 0x000000010b0b781a */ /* 0x000fe20000000000 */
[----:B------:R-:W-:Y:S01]  /*0580*/  IMAD.MOV.U32 R51, RZ, RZ, R7 ;  /* 0x000000ffff337224 */ /* 0x000fe200078e0007 */
[----:B------:R-:W-:-:S02]  /*0590*/  LOP3.LUT R3, R10, R12, RZ, 0x3c, !PT ;  /* 0x0000000c0a037212 */ /* 0x000fc400078e3cff */
[----:B------:R-:W-:Y:S02]  /*05a0*/  CS2R R6, SRZ ;  /* 0x0000000000067805 */ /* 0x000fe4000001ff00 */
[----:B------:R-:W-:Y:S02]  /*05b0*/  LOP3.LUT R15, R10, 0x2, R15, 0xf8, !PT ;  /* 0x000000020a0f7812 */ /* 0x000fe400078ef80f */
[----:B------:R-:W-:Y:S02]  /*05c0*/  CS2R R8, SRZ ;  /* 0x0000000000087805 */ /* 0x000fe4000001ff00 */
[C---:B------:R-:W-:Y:S01]  /*05d0*/  LOP3.LUT R12, R11.reuse, R12, RZ, 0x3c, !PT ;  /* 0x0000000c0b0c7212 */ /* 0x040fe200078e3cff */
[----:B------:R-:W-:Y:S01]  /*05e0*/  IMAD.SHL.U32 R11, R11, 0x80, RZ ;  /* 0x000000800b0b7824 */ /* 0x000fe200078e00ff */
[----:B------:R-:W-:Y:S01]  /*05f0*/  LOP3.LUT R10, R14, 0x70, RZ, 0xe2, !PT ;  /* 0x000000700e0a7812 */ /* 0x000fe200078ee2ff */
[----:B------:R-:W-:Y:S01]  /*0600*/  IMAD.SHL.U32 R15, R15, 0x80, RZ ;  /* 0x000000800f0f7824 */ /* 0x000fe200078e00ff */
[----:B------:R-:W-:Y:S01]  /*0610*/  LEA R46, R46, UR4, 0x1 ;  /* 0x000000042e2e7c11 */ /* 0x000fe2000f8e08ff */
[----:B------:R-:W-:-:S02]  /*0620*/  IMAD.SHL.U32 R12, R12, 0x8, RZ ;  /* 0x000000080c0c7824 */ /* 0x000fc400078e00ff */
[----:B------:R-:W-:Y:S02]  /*0630*/  IMAD.SHL.U32 R3, R3, 0x8, RZ ;  /* 0x0000000803037824 */ /* 0x000fe400078e00ff */
[----:B--2---:R-:W-:Y:S01]  /*0640*/  IMAD.WIDE R4, R13, 0x2, R4 ;  /* 0x000000020d047825 */ /* 0x004fe200078e0204 */
[----:B------:R-:W-:Y:S02]  /*0650*/  LOP3.LUT R45, R10, R15, R12, 0xfe, !PT ;  /* 0x0000000f0a2d7212 */ /* 0x000fe400078efe0c */
[----:B------:R-:W-:Y:S02]  /*0660*/  CS2R R12, SRZ ;  /* 0x00000000000c7805 */ /* 0x000fe4000001ff00 */
[----:B------:R-:W-:Y:S01]  /*0670*/  LOP3.LUT R44, R10, R3, R11, 0xfe, !PT ;  /* 0x000000030a2c7212 */ /* 0x000fe200078efe0b */
[----:B------:R-:W-:Y:S01]  /*0680*/  IMAD.MOV.U32 R48, RZ, RZ, R4 ;  /* 0x000000ffff307224 */ /* 0x000fe200078e0004 */
[----:B------:R-:W-:Y:S01]  /*0690*/  CS2R R10, SRZ ;  /* 0x00000000000a7805 */ /* 0x000fe2000001ff00 */
[----:B------:R-:W-:Y:S01]  /*06a0*/  IMAD.MOV.U32 R49, RZ, RZ, R5 ;  /* 0x000000ffff317224 */ /* 0x000fe200078e0005 */
[----:B------:R-:W-:Y:S01]  /*06b0*/  CS2R R4, SRZ ;  /* 0x0000000000047805 */ /* 0x000fe2000001ff00 */
[----:B------:R-:W-:Y:S01]  /*06c0*/  IMAD.MOV.U32 R3, RZ, RZ, -0x10 ;  /* 0xfffffff0ff037424 */ /* 0x000fe200078e00ff */
[----:B------:R-:W-:-:S02]  /*06d0*/  CS2R R14, SRZ ;  /* 0x00000000000e7805 */ /* 0x000fc4000001ff00 */
[----:B------:R-:W-:Y:S02]  /*06e0*/  LEA R44, R44, UR5, 0x1 ;  /* 0x000000052c2c7c11 */ /* 0x000fe4000f8e08ff */
[----:B------:R-:W-:-:S07]  /*06f0*/  LEA R45, R45, UR4, 0x1 ;  /* 0x000000042d2d7c11 */ /* 0x000fce000f8e08ff */
.L_x_0:
[----:B------:R-:W2:Y:S01]  /*0700*/  LDG.E.128 R36, desc[UR6][R50.64] ;  /* 0x0000000632247981 */ /* 0x000ea2000c1e1d00 */
[----:B------:R-:W-:Y:S06]  /*0710*/  BAR.SYNC.DEFER_BLOCKING 0x0 ;  /* 0x0000000000007b1d */ /* 0x000fec0000010000 */
[----:B------:R-:W3:Y:S04]  /*0720*/  LDG.E.128 R16, desc[UR6][R48.64] ;  /* 0x0000000630107981 */ /* 0x000ee8000c1e1d00 */
[----:B--2---:R-:W-:Y:S04]  /*0730*/  STS.128 [R46], R36 ;  /* 0x000000242e007388 */ /* 0x004fe80000000c00 */
[----:B---3--:R-:W-:Y:S01]  /*0740*/  STS.128 [R46+0x400], R16 ;  /* 0x000400102e007388 */ /* 0x008fe20000000c00 */
[----:B------:R-:W-:Y:S06]  /*0750*/  BAR.SYNC.DEFER_BLOCKING 0x0 ;  /* 0x0000000000007b1d */ /* 0x000fec0000010000 */
[----:B------:R-:W2:Y:S04]  /*0760*/  LDG.E.128 R28, desc[UR6][R50.64+0x20] ;  /* 0x00002006321c7981 */ /* 0x000ea8000c1e1d00 */
[----:B------:R-:W-:Y:S04]  /*0770*/  LDSM.16.M88.4 R16, [R45] ;  /* 0x000000002d10783b */ /* 0x000fe80000000200 */
[----:B------:R-:W1:Y:S04]  /*0780*/  LDSM.16.M88.4 R24, [R44] ;  /* 0x000000002c18783b */ /* 0x000e680000000200 */
[----:B------:R-:W3:Y:S01]  /*0790*/  LDSM.16.M88.4 R20, [R44+0x200] ;  /* 0x000200002c14783b */ /* 0x000ee20000000200 */
[----:B------:R-:W-:Y:S06]  /*07a0*/  BAR.SYNC.DEFER_BLOCKING 0x0 ;  /* 0x0000000000007b1d */ /* 0x000fec0000010000 */
[----:B------:R-:W4:Y:S01]  /*07b0*/  LDG.E.128 R40, desc[UR6][R48.64+0x20] ;  /* 0x0000200630287981 */ /* 0x000f22000c1e1d00 */
[----:B-1----:R-:W-:Y:S06]  /*07c0*/  HMMA.16816.F32.BF16 R32, R16, R24, R32 ;  /* 0x000000181020723c */ /* 0x002fec0000041820 */
[----:B------:R-:W-:Y:S06]  /*07d0*/  HMMA.16816.F32.BF16 R4, R16, R26, R4 ;  /* 0x0000001a1004723c */ /* 0x000fec0000041804 */
[----:B---3--:R-:W-:Y:S06]  /*07e0*/  HMMA.16816.F32.BF16 R8, R16, R20, R8 ;  /* 0x000000141008723c */ /* 0x008fec0000041808 */
[----:B------:R-:W-:Y:S01]  /*07f0*/  HMMA.16816.F32.BF16 R12, R16, R22, R12 ;  /* 0x00000016100c723c */ /* 0x000fe2000004180c */
[----:B--2---:R-:W-:Y:S04]  /*0800*/  STS.128 [R46], R28 ;  /* 0x0000001c2e007388 */ /* 0x004fe80000000c00 */
[----:B----4-:R1:W-:Y:S01]  /*0810*/  STS.128 [R46+0x400], R40 ;  /* 0x000400282e007388 */ /* 0x0103e20000000c00 */
[----:B------:R-:W-:Y:S06]  /*0820*/  BAR.SYNC.DEFER_BLOCKING 0x0 ;  /* 0x0000000000007b1d */ /* 0x000fec0000010000 */
[----:B------:R-:W2:Y:S04]  /*0830*/  LDG.E.128 R36, desc[UR6][R50.64+0x40] ;  /* 0x0000400632247981 */ /* 0x000ea8000c1e1d00 */
[----:B------:R-:W-:Y:S04]  /*0840*/  LDSM.16.M88.4 R16, [R45] ;  /* 0x000000002d10783b */ /* 0x000fe80000000200 */
[----:B------:R-:W3:Y:S04]  /*0850*/  LDSM.16.M88.4 R24, [R44] ;  /* 0x000000002c18783b */ /* 0x000ee80000000200 */
[----:B------:R-:W4:Y:S01]  /*0860*/  LDSM.16.M88.4 R20, [R44+0x200] ;  /* 0x000200002c14783b */ /* 0x000f220000000200 */
[----:B------:R-:W-:Y:S06]  /*0870*/  BAR.SYNC.DEFER_BLOCKING 0x0 ;  /* 0x0000000000007b1d */ /* 0x000fec0000010000 */
[----:B-1----:R-:W5:Y:S01]  /*0880*/  LDG.E.128 R40, desc[UR6][R48.64+0x40] ;  /* 0x0000400630287981 */ /* 0x002f62000c1e1d00 */
[----:B---3--:R-:W-:Y:S06]  /*0890*/  HMMA.16816.F32.BF16 R32, R16, R24, R32 ;  /* 0x000000181020723c */ /* 0x008fec0000041820 */
[----:B------:R-:W-:Y:S06]  /*08a0*/  HMMA.16816.F32.BF16 R4, R16, R26, R4 ;  /* 0x0000001a1004723c */ /* 0x000fec0000041804 */
[----:B----4-:R-:W-:Y:S06]  /*08b0*/  HMMA.16816.F32.BF16 R8, R16, R20, R8 ;  /* 0x000000141008723c */ /* 0x010fec0000041808 */
[----:B------:R-:W-:Y:S01]  /*08c0*/  HMMA.16816.F32.BF16 R12, R16, R22, R12 ;  /* 0x00000016100c723c */ /* 0x000fe2000004180c */
[----:B--2---:R-:W-:Y:S04]  /*08d0*/  STS.128 [R46], R36 ;  /* 0x000000242e007388 */ /* 0x004fe80000000c00 */
[----:B-----5:R1:W-:Y:S01]  /*08e0*/  STS.128 [R46+0x400], R40 ;  /* 0x000400282e007388 */ /* 0x0203e20000000c00 */
        /* <DEDUP_REMOVED lines=89> */
[----:B--2---:R1:W-:Y:S04]  /*0e80*/  STS.128 [R46], R28 ;  /* 0x0000001c2e007388 */ /* 0x0043e80000000c00 */
[----:B-----5:R-:W-:Y:S01]  /*0e90*/  STS.128 [R46+0x400], R40 ;  /* 0x000400282e007388 */ /* 0x020fe20000000c00 */
        /* <DEDUP_REMOVED lines=12> */
[----:B-----5:R-:W-:Y:S01]  /*0f60*/  STS.128 [R46+0x400], R28 ;  /* 0x0004001c2e007388 */ /* 0x020fe20000000c00 */
[----:B------:R-:W-:Y:S06]  /*0f70*/  BAR.SYNC.DEFER_BLOCKING 0x0 ;  /* 0x0000000000007b1d */ /* 0x000fec0000010000 */
[----:B------:R-:W-:Y:S04]  /*0f80*/  LDSM.16.M88.4 R12, [R45] ;  /* 0x000000002d0c783b */ /* 0x000fe80000000200 */
[----:B------:R-:W1:Y:S04]  /*0f90*/  LDSM.16.M88.4 R40, [R44] ;  /* 0x000000002c28783b */ /* 0x000e680000000200 */
[----:B------:R-:W2:Y:S04]  /*0fa0*/  LDSM.16.M88.4 R36, [R44+0x200] ;  /* 0x000200002c24783b */ /* 0x000ea80000000200 */
[----:B------:R3:W4:Y:S01]  /*0fb0*/  LDG.E.128 R20, desc[UR6][R50.64+0x160] ;  /* 0x0001600632147981 */ /* 0x000722000c1e1d00 */
[----:B------:R-:W-:Y:S06]  /*0fc0*/  BAR.SYNC.DEFER_BLOCKING 0x0 ;  /* 0x0000000000007b1d */ /* 0x000fec0000010000 */
[----:B------:R5:W4:Y:S01]  /*0fd0*/  LDG.E.128 R24, desc[UR6][R48.64+0x160] ;  /* 0x0001600630187981 */ /* 0x000b22000c1e1d00 */
[----:B-1----:R-:W-:Y:S06]  /*0fe0*/  HMMA.16816.F32.BF16 R32, R12, R40, R32 ;  /* 0x000000280c20723c */ /* 0x002fec0000041820 */
[----:B------:R-:W-:Y:S06]  /*0ff0*/  HMMA.16816.F32.BF16 R4, R12, R42, R4 ;  /* 0x0000002a0c04723c */ /* 0x000fec0000041804 */
[----:B--2---:R-:W-:Y:S06]  /*1000*/  HMMA.16816.F32.BF16 R8, R12, R36, R8 ;  /* 0x000000240c08723c */ /* 0x004fec0000041808 */
[----:B------:R-:W-:Y:S01]  /*1010*/  HMMA.16816.F32.BF16 R12, R12, R38, R16 ;  /* 0x000000260c0c723c */ /* 0x000fe20000041810 */
[----:B------:R-:W-:-:S05]  /*1020*/  VIADD R3, R3, 0xc0 ;  /* 0x000000c003037836 */ /* 0x000fca0000000000 */
[----:B------:R-:W-:Y:S02]  /*1030*/  ISETP.GE.U32.AND P0, PT, R3, 0xbf0, PT ;  /* 0x00000bf00300780c */ /* 0x000fe40003f06070 */
[----:B---3--:R-:W-:Y:S02]  /*1040*/  IADD3 R50, P1, R50, 0x180, RZ ;  /* 0x0000018032327810 */ /* 0x008fe40007f3e0ff */
[----:B-----5:R-:W-:-:S03]  /*1050*/  IADD3 R48, P2, R48, 0x180, RZ ;  /* 0x0000018030307810 */ /* 0x020fc60007f5e0ff */
[----:B------:R-:W-:Y:S02]  /*1060*/  IMAD.X R51, RZ, RZ, R51, P1 ;  /* 0x000000ffff337224 */ /* 0x000fe400008e0633 */
[----:B------:R-:W-:Y:S01]  /*1070*/  IMAD.X R49, RZ, RZ, R49, P2 ;  /* 0x000000ffff317224 */ /* 0x000fe200010e0631 */
[----:B----4-:R-:W-:Y:S04]  /*1080*/  STS.128 [R46], R20 ;  /* 0x000000142e007388 */ /* 0x010fe80000000c00 */
[----:B------:R-:W-:Y:S01]  /*1090*/  STS.128 [R46+0x400], R24 ;  /* 0x000400182e007388 */ /* 0x000fe20000000c00 */
[----:B------:R-:W-:Y:S06]  /*10a0*/  BAR.SYNC.DEFER_BLOCKING 0x0 ;  /* 0x0000000000007b1d */ /* 0x000fec0000010000 */
[----:B------:R-:W-:Y:S04]  /*10b0*/  LDSM.16.M88.4 R16, [R45] ;  /* 0x000000002d10783b */ /* 0x000fe80000000200 */
[----:B------:R-:W1:Y:S04]  /*10c0*/  LDSM.16.M88.4 R36, [R44] ;  /* 0x000000002c24783b */ /* 0x000e680000000200 */
[----:B------:R-:W2:Y:S01]  /*10d0*/  LDSM.16.M88.4 R28, [R44+0x200] ;  /* 0x000200002c1c783b */ /* 0x000ea20000000200 */
[----:B-1----:R-:W-:Y:S06]  /*10e0*/  HMMA.16816.F32.BF16 R32, R16, R36, R32 ;  /* 0x000000241020723c */ /* 0x002fec0000041820 */
[----:B------:R-:W-:Y:S06]  /*10f0*/  HMMA.16816.F32.BF16 R4, R16, R38, R4 ;  /* 0x000000261004723c */ /* 0x000fec0000041804 */
[----:B--2---:R-:W-:Y:S06]  /*1100*/  HMMA.16816.F32.BF16 R8, R16, R28, R8 ;  /* 0x0000001c1008723c */ /* 0x004fec0000041808 */
[----:B------:R-:W-:Y:S01]  /*1110*/  HMMA.16816.F32.BF16 R12, R16, R30, R12 ;  /* 0x0000001e100c723c */ /* 0x000fe2000004180c */
[----:B------:R-:W-:-:S08]  /*1120*/  NOP ;  /* 0x0000000000007918 */ /* 0x000fd00000000000 */
[----:B------:R-:W-:-:S15]  /*1130*/  @!P0 BRA `(.L_x_0) ;  /* 0xfffffff400708947 */ /* 0x000fde000383ffff */
[----:B------:R-:W1:Y:S01]  /*1140*/  S2R R3, SR_TID.X ;  /* 0x0000000000037919 */ /* 0x000e620000002100 */
[----:B------:R-:W2:Y:S01]  /*1150*/  S2UR UR4, SR_CgaCtaId ;  /* 0x00000000000479c3 */ /* 0x000ea20000008800 */
[----:B------:R-:W-:-:S07]  /*1160*/  UMOV UR5, 0x400 ;  /* 0x0000040000057882 */ /* 0x000fce0000000000 */
[----:B------:R-:W-:Y:S08]  /*1170*/  BAR.SYNC.DEFER_BLOCKING 0x0 ;  /* 0x0000000000007b1d */ /* 0x000ff00000010000 */
[----:B------:R-:W3:Y:S01]  /*1180*/  LDC.64 R20, c[0x0][0x210] ;  /* 0x00008400ff147b82 */ /* 0x000ee20000000a00 */
[----:B--2---:R-:W-:Y:S01]  /*1190*/  UPRMT UR4, UR4, 0x654, UR5 ;  /* 0x0000065404047896 */ /* 0x004fe20008000005 */
[C---:B-1----:R-:W-:Y:S01]  /*11a0*/  LOP3.LUT R26, R3.reuse, 0x1f, RZ, 0xc0, !PT ;  /* 0x0000001f031a7812 */ /* 0x042fe200078ec0ff */
[----:B------:R-:W-:Y:S01]  /*11b0*/  IMAD.SHL.U32 R23, R3, 0x8, RZ ;  /* 0x0000000803177824 */ /* 0x000fe200078e00ff */
[----:B------:R-:W-:-:S02]  /*11c0*/  SHF.R.U32.HI R25, RZ, 0x5, R3 ;  /* 0x00000005ff197819 */ /* 0x000fc40000011603 */
[----:B------:R-:W-:Y:S02]  /*11d0*/  SHF.R.U32.HI R26, RZ, 0x2, R26 ;  /* 0x00000002ff1a7819 */ /* 0x000fe4000001161a */
[----:B------:R-:W-:Y:S02]  /*11e0*/  LOP3.LUT R25, R25, 0x1, RZ, 0xc0, !PT ;  /* 0x0000000119197812 */ /* 0x000fe400078ec0ff */
[----:B------:R-:W-:Y:S02]  /*11f0*/  LOP3.LUT R24, R23, 0x18, RZ, 0xc0, !PT ;  /* 0x0000001817187812 */ /* 0x000fe400078ec0ff */
[----:B------:R-:W-:Y:S01]  /*1200*/  SHF.R.U32.HI R17, RZ, 0x2, R3 ;  /* 0x00000002ff117819 */ /* 0x000fe20000011603 */
[----:B------:R-:W-:Y:S01]  /*1210*/  IMAD R19, R25, 0x10, R26 ;  /* 0x0000001019137824 */ /* 0x000fe200078e021a */
[----:B------:R-:W-:Y:S02]  /*1220*/  LOP3.LUT R3, R0, 0x18, R23, 0xf8, !PT ;  /* 0x0000001800037812 */ /* 0x000fe400078ef817 */
[----:B------:R-:W-:Y:S01]  /*1230*/  SGXT.U32 R17, R17, 0x4 ;  /* 0x000000041111781a */ /* 0x000fe20000000000 */
[----:B------:R-:W-:Y:S01]  /*1240*/  IMAD R27, R19, 0xa0, R24 ;  /* 0x000000a0131b7824 */ /* 0x000fe200078e0218 */
[----:B------:R-:W-:-:S02]  /*1250*/  ISETP.GE.AND P0, PT, R3, 0xc00, PT ;  /* 0x00000c000300780c */ /* 0x000fc40003f06270 */
[----:B------:R-:W-:Y:S02]  /*1260*/  CS2R R18, SRZ ;  /* 0x0000000000127805 */ /* 0x000fe4000001ff00 */
[----:B------:R-:W-:Y:S02]  /*1270*/  LOP3.LUT R2, R17, R2, RZ, 0xfc, !PT ;  /* 0x0000000211027212 */ /* 0x000fe400078efcff */
[----:B------:R-:W-:Y:S01]  /*1280*/  CS2R R16, SRZ ;  /* 0x0000000000107805 */ /* 0x000fe2000001ff00 */
[----:B------:R-:W-:Y:S01]  /*1290*/  STS.64 [R27+UR4], R32 ;  /* 0x000000201b007988 */ /* 0x000fe20008000a04 */
[----:B---3--:R-:W-:Y:S01]  /*12a0*/  IMAD.WIDE R28, R3, 0x2, R20 ;  /* 0x00000002031c7825 */ /* 0x008fe200078e0214 */
[C---:B------:R-:W-:Y:S02]  /*12b0*/  ISETP.LT.AND P1, PT, R2.reuse, 0x1000, !P0 ;  /* 0x000010000200780c */ /* 0x040fe40004721270 */
[----:B------:R-:W-:Y:S04]  /*12c0*/  STS.64 [R27+UR4+0x500], R34 ;  /* 0x000500221b007988 */ /* 0x000fe80008000a04 */
[----:B------:R-:W-:Y:S04]  /*12d0*/  STS.64 [R27+UR4+0x20], R4 ;  /* 0x000020041b007988 */ /* 0x000fe80008000a04 */
[----:B------:R-:W-:Y:S04]  /*12e0*/  STS.64 [R27+UR4+0x520], R6 ;  /* 0x000520061b007988 */ /* 0x000fe80008000a04 */
[----:B------:R-:W-:Y:S04]  /*12f0*/  STS.64 [R27+UR4+0x40], R8 ;  /* 0x000040081b007988 */ /* 0x000fe80008000a04 */
[----:B------:R-:W-:Y:S04]  /*1300*/  STS.64 [R27+UR4+0x540], R10 ;  /* 0x0005400a1b007988 */ /* 0x000fe80008000a04 */
[----:B------:R-:W-:Y:S04]  /*1310*/  STS.64 [R27+UR4+0x60], R12 ;  /* 0x0000600c1b007988 */ /* 0x000fe80008000a04 */
[----:B------:R-:W-:Y:S01]  /*1320*/  STS.64 [R27+UR4+0x560], R14 ;  /* 0x0005600e1b007988 */ /* 0x000fe20008000a04 */
[----:B------:R-:W-:Y:S01]  /*1330*/  BAR.SYNC.DEFER_BLOCKING 0x0 ;  /* 0x0000000000007b1d */ /* 0x000fe20000010000 */
[----:B------:R-:W-:-:S04]  /*1340*/  LOP3.LUT R0, R2, 0x10, RZ, 0xfc, !PT ;  /* 0x0000001002007812 */ /* 0x000fc800078efcff */
[----:B------:R-:W-:Y:S01]  /*1350*/  ISETP.LT.AND P0, PT, R0, 0x1000, !P0 ;  /* 0x000010000000780c */ /* 0x000fe20004701270 */
[----:B------:R-:W2:Y:S01]  /*1360*/  @P1 LDG.E.EL.128 R16, desc[UR6][R28.64] ;  /* 0x000000061c101981 */ /* 0x000ea2000c2e1d00 */
[----:B------:R-:W-:Y:S02]  /*1370*/  CS2R R20, SRZ ;  /* 0x0000000000147805 */ /* 0x000fe4000001ff00 */
[----:B------:R-:W-:-:S09]  /*1380*/  CS2R R22, SRZ ;  /* 0x0000000000167805 */ /* 0x000fd2000001ff00 */
[----:B------:R1:W3:Y:S01]  /*1390*/  @P0 LDG.E.EL.128 R20, desc[UR6][R28.64] ;  /* 0x000000061c140981 */ /* 0x0002e2000c2e1d00 */
[----:B------:R-:W-:Y:S02]  /*13a0*/  IMAD R25, R25, 0x8, R26 ;  /* 0x0000000819197824 */ /* 0x000fe400078e021a */
[----:B------:R-:W-:Y:S02]  /*13b0*/  IMAD R2, R2, 0xc00, R3 ;  /* 0x00000c0002027824 */ /* 0x000fe400078e0203 */
[----:B------:R-:W-:-:S05]  /*13c0*/  IMAD R25, R25, 0x28, R24 ;  /* 0x0000002819197824 */ /* 0x000fca00078e0218 */
[----:B------:R-:W-:-:S05]  /*13d0*/  LEA R0, R25, UR4, 0x2 ;  /* 0x0000000419007c11 */ /* 0x000fca000f8e10ff */
[----:B------:R-:W4:Y:S04]  /*13e0*/  LDS.128 R24, [R0] ;  /* 0x0000000000187984 */ /* 0x000f280000000c00 */
[----:B------:R-:W5:Y:S04]  /*13f0*/  LDS.128 R12, [R0+0x10] ;  /* 0x00001000000c7984 */ /* 0x000f680000000c00 */
[----:B------:R-:W1:Y:S04]  /*1400*/  LDS.128 R8, [R0+0xa00] ;  /* 0x000a000000087984 */ /* 0x000e680000000c00 */
[----:B------:R5:W1:Y:S01]  /*1410*/  LDS.128 R4, [R0+0xa10] ;  /* 0x000a100000047984 */ /* 0x000a620000000c00 */
[C---:B--2---:R-:W-:Y:S01]  /*1420*/  PRMT R3, R16.reuse, 0x7632, R3 ;  /* 0x0000763210037816 */ /* 0x044fe20000000003 */
[----:B------:R-:W-:Y:S01]  /*1430*/  IMAD.U32 R31, R16, 0x10000, RZ ;  /* 0x00010000101f7824 */ /* 0x000fe200078e00ff */
[C---:B------:R-:W-:Y:S01]  /*1440*/  PRMT R16, R17.reuse, 0x7632, R16 ;  /* 0x0000763211107816 */ /* 0x040fe20000000010 */
[----:B-1----:R-:W-:Y:S01]  /*1450*/  IMAD.U32 R29, R17, 0x10000, RZ ;  /* 0x00010000111d7824 */ /* 0x002fe200078e00ff */
[----:B------:R-:W-:Y:S01]  /*1460*/  PRMT R17, R18, 0x7632, R17 ;  /* 0x0000763212117816 */ /* 0x000fe20000000011 */
[----:B------:R-:W-:-:S02]  /*1470*/  IMAD.U32 R28, R3, 0x10000, RZ ;  /* 0x00010000031c7824 */ /* 0x000fc400078e00ff */
[----:B----4-:R-:W-:Y:S01]  /*1480*/  FADD R24, R24, R31 ;  /* 0x0000001f18187221 */ /* 0x010fe20000000000 */
[----:B------:R-:W-:Y:S02]  /*1490*/  IMAD.U32 R33, R18, 0x10000, RZ ;  /* 0x0001000012217824 */ /* 0x000fe400078e00ff */
[----:B------:R-:W-:Y:S01]  /*14a0*/  FADD R26, R26, R29 ;  /* 0x0000001d1a1a7221 */ /* 0x000fe20000000000 */
[----:B------:R-:W-:Y:S01]  /*14b0*/  FADD R25, R25, R28 ;  /* 0x0000001c19197221 */ /* 0x000fe20000000000 */
[----:B------:R-:W-:Y:S02]  /*14c0*/  IMAD.U32 R28, R17, 0x10000, RZ ;  /* 0x00010000111c7824 */ /* 0x000fe400078e00ff */
[----:B-----5:R-:W-:Y:S01]  /*14d0*/  FADD R0, R12, R33 ;  /* 0x000000210c007221 */ /* 0x020fe20000000000 */
[C---:B------:R-:W-:Y:S01]  /*14e0*/  PRMT R18, R19.reuse, 0x7632, R18 ;  /* 0x0000763213127816 */ /* 0x040fe20000000012 */
[----:B------:R-:W-:Y:S02]  /*14f0*/  IMAD.U32 R19, R19, 0x10000, RZ ;  /* 0x0001000013137824 */ /* 0x000fe400078e00ff */
[----:B------:R-:W-:Y:S01]  /*1500*/  FADD R29, R13, R28 ;  /* 0x0000001c0d1d7221 */ /* 0x000fe20000000000 */
[----:B------:R-:W-:Y:S01]  /*1510*/  IMAD.U32 R16, R16, 0x10000, RZ ;  /* 0x0001000010107824 */ /* 0x000fe200078e00ff */
[----:B------:R-:W1:Y:S01]  /*1520*/  LDC.64 R12, c[0x0][0x228] ;  /* 0x00008a00ff0c7b82 */ /* 0x000e620000000a00 */
[----:B------:R-:W-:-:S02]  /*1530*/  IMAD.U32 R18, R18, 0x10000, RZ ;  /* 0x0001000012127824 */ /* 0x000fc400078e00ff */
[----:B------:R-:W-:Y:S01]  /*1540*/  FADD R30, R14, R19 ;  /* 0x000000130e1e7221 */ /* 0x000fe20000000000 */
[----:B---3--:R-:W-:Y:S01]  /*1550*/  PRMT R3, R20, 0x7632, R3 ;  /* 0x0000763214037816 */ /* 0x008fe20000000003 */
[----:B------:R-:W-:Y:S01]  /*1560*/  FADD R27, R27, R16 ;  /* 0x000000101b1b7221 */ /* 0x000fe20000000000 */
[----:B------:R-:W-:Y:S01]  /*1570*/  PRMT R14, R21, 0x7632, R14 ;  /* 0x00007632150e7816 */ /* 0x000fe2000000000e */
[----:B------:R-:W-:Y:S01]  /*1580*/  FADD R31, R15, R18 ;  /* 0x000000120f1f7221 */ /* 0x000fe20000000000 */
[----:B------:R-:W-:Y:S01]  /*1590*/  IMAD.U32 R21, R21, 0x10000, RZ ;  /* 0x0001000015157824 */ /* 0x000fe200078e00ff */
[----:B------:R-:W-:Y:S01]  /*15a0*/  PRMT R15, R22, 0x7632, R15 ;  /* 0x00007632160f7816 */ /* 0x000fe2000000000f */
[----:B------:R-:W-:Y:S01]  /*15b0*/  IMAD.U32 R17, R20, 0x10000, RZ ;  /* 0x0001000014117824 */ /* 0x000fe200078e00ff */
[----:B------:R-:W-:Y:S01]  /*15c0*/  PRMT R16, R23, 0x7632, R16 ;  /* 0x0000763217107816 */ /* 0x000fe20000000010 */
[----:B------:R-:W-:Y:S02]  /*15d0*/  IMAD.U32 R18, R3, 0x10000, RZ ;  /* 0x0001000003127824 */ /* 0x000fe400078e00ff */
[----:B0-----:R-:W-:Y:S01]  /*15e0*/  FADD R21, R10, R21 ;  /* 0x000000150a157221 */ /* 0x001fe20000000000 */
[----:B------:R-:W-:Y:S01]  /*15f0*/  IMAD.U32 R14, R14, 0x10000, RZ ;  /* 0x000100000e0e7824 */ /* 0x000fe200078e00ff */
[----:B------:R-:W-:Y:S01]  /*1600*/  F2FP.BF16.F32.PACK_AB R10, R29, R0 ;  /* 0x000000001d0a723e */ /* 0x000fe200000010ff */
[----:B------:R-:W-:-:S02]  /*1610*/  IMAD.U32 R0, R15, 0x10000, RZ ;  /* 0x000100000f007824 */ /* 0x000fc400078e00ff */
[----:B------:R-:W-:Y:S01]  /*1620*/  FADD R17, R8, R17 ;  /* 0x0000001108117221 */ /* 0x000fe20000000000 */
[----:B------:R-:W-:Y:S02]  /*1630*/  IMAD.U32 R19, R22, 0x10000, RZ ;  /* 0x0001000016137824 */ /* 0x000fe400078e00ff */
[----:B------:R-:W-:Y:S01]  /*1640*/  FADD R18, R9, R18 ;  /* 0x0000001209127221 */ /* 0x000fe20000000000 */
[----:B------:R-:W-:Y:S02]  /*1650*/  IMAD.U32 R23, R23, 0x10000, RZ ;  /* 0x0001000017177824 */ /* 0x000fe400078e00ff */
[----:B------:R-:W-:Y:S01]  /*1660*/  FADD R14, R11, R14 ;  /* 0x0000000e0b0e7221 */ /* 0x000fe20000000000 */
[----:B------:R-:W-:Y:S01]  /*1670*/  IMAD.U32 R16, R16, 0x10000, RZ ;  /* 0x0001000010107824 */ /* 0x000fe200078e00ff */
[----:B------:R-:W-:Y:S01]  /*1680*/  F2FP.BF16.F32.PACK_AB R8, R25, R24 ;  /* 0x000000181908723e */ /* 0x000fe200000010ff */
[C---:B------:R-:W-:Y:S01]  /*1690*/  VIADD R15, R2.reuse, 0xc000 ;  /* 0x0000c000020f7836 */ /* 0x040fe20000000000 */
[----:B------:R-:W-:Y:S01]  /*16a0*/  F2FP.BF16.F32.PACK_AB R9, R27, R26 ;  /* 0x0000001a1b09723e */ /* 0x000fe200000010ff */
[----:B-1----:R-:W-:Y:S01]  /*16b0*/  IMAD.WIDE R2, R2, 0x2, R12 ;  /* 0x0000000202027825 */ /* 0x002fe200078e020c */
[----:B------:R-:W-:-:S03]  /*16c0*/  F2FP.BF16.F32.PACK_AB R11, R31, R30 ;  /* 0x0000001e1f0b723e */ /* 0x000fc600000010ff */
[----:B------:R-:W-:Y:S01]  /*16d0*/  FADD R4, R4, R19 ;  /* 0x0000001304047221 */ /* 0x000fe20000000000 */
[----:B------:R-:W-:Y:S01]  /*16e0*/  FADD R6, R6, R23 ;  /* 0x0000001706067221 */ /* 0x000fe20000000000 */
[----:B------:R-:W-:Y:S01]  /*16f0*/  FADD R5, R5, R0 ;  /* 0x0000000005057221 */ /* 0x000fe20000000000 */
[----:B------:R-:W-:Y:S01]  /*1700*/  FADD R7, R7, R16 ;  /* 0x0000001007077221 */ /* 0x000fe20000000000 */
[----:B------:R0:W-:Y:S01]  /*1710*/  @P1 STG.E.128 desc[UR6][R2.64], R8 ;  /* 0x0000000802001986 */ /* 0x0001e2000c101d06 */
[----:B------:R-:W-:Y:S01]  /*1720*/  IMAD.WIDE R12, R15, 0x2, R12 ;  /* 0x000000020f0c7825 */ /* 0x000fe200078e020c */
[----:B------:R-:W-:Y:S02]  /*1730*/  F2FP.BF16.F32.PACK_AB R20, R18, R17 ;  /* 0x000000111214723e */ /* 0x000fe400000010ff */
[----:B------:R-:W-:Y:S02]  /*1740*/  F2FP.BF16.F32.PACK_AB R21, R14, R21 ;  /* 0x000000150e15723e */ /* 0x000fe400000010ff */
[----:B------:R-:W-:-:S02]  /*1750*/  F2FP.BF16.F32.PACK_AB R22, R5, R4 ;  /* 0x000000040516723e */ /* 0x000fc400000010ff */
[----:B------:R-:W-:Y:S01]  /*1760*/  F2FP.BF16.F32.PACK_AB R23, R7, R6 ;  /* 0x000000060717723e */ /* 0x000fe200000010ff */
[----:B------:R-:W-:Y:S06]  /*1770*/  @!P0 EXIT ;  /* 0x000000000000894d */ /* 0x000fec0003800000 */
[----:B------:R-:W-:Y:S01]  /*1780*/  STG.E.128 desc[UR6][R12.64], R20 ;  /* 0x000000140c007986 */ /* 0x000fe2000c101d06 */
[----:B------:R-:W-:Y:S05]  /*1790*/  EXIT ;  /* 0x000000000000794d */ /* 0x000fea0003800000 */
.L_x_1:
[----:B------:R-:W-:-:S00]  /*17a0*/  BRA `(.L_x_1) ;  /* 0xfffffffc00fc7947 */ /* 0x000fc0000383ffff */
[----:B------:R-:W-:-:S00]  /*17b0*/  NOP ;  /* 0x0000000000007918 */ /* 0x000fc00000000000 */
        /* <DEDUP_REMOVED lines=12> */
.L_x_2:


//--------------------- .nv.shared.triton_mm      --------------------------
	.section	.nv.shared.triton_mm,"aw",@nobits
	.sectionflags	@""
	.align	16
	.zero		1024


//--------------------- .nv.constant0.triton_mm   --------------------------
	.section	.nv.constant0.triton_mm,"a",@progbits
	.sectionflags	@""
	.align	4
.nv.constant0.triton_mm:
	.zero		560
